//
// Generated by NVIDIA NVVM Compiler
//
// Compiler Build ID: CL-36424714
// Cuda compilation tools, release 13.0, V13.0.88
// Based on NVVM 20.0.0
//

.version 9.0
.target sm_100
.address_size 64

	// .globl	_Z7InitMasPi
// _ZZ10ShareErrorPiS_E8cacheMas has been demoted
// _ZZ8ShareFixPiS_E8cacheMas has been demoted

.visible .entry _Z7InitMasPi(
	.param .u64 .ptr .align 1 _Z7InitMasPi_param_0
)
{
	.reg .b32 	%r<5>;
	.reg .b64 	%rd<5>;

	ld.param.u64 	%rd1, [_Z7InitMasPi_param_0];
	cvta.to.global.u64 	%rd2, %rd1;
	mov.u32 	%r1, %tid.x;
	mov.u32 	%r2, %ntid.x;
	mov.u32 	%r3, %ctaid.x;
	mad.lo.s32 	%r4, %r2, %r3, %r1;
	mul.wide.u32 	%rd3, %r4, 4;
	add.s64 	%rd4, %rd2, %rd3;
	st.global.u32 	[%rd4], %r4;
	ret;

}
	// .globl	_Z11NoShareTranPiS_ii
.visible .entry _Z11NoShareTranPiS_ii(
	.param .u64 .ptr .align 1 _Z11NoShareTranPiS_ii_param_0,
	.param .u64 .ptr .align 1 _Z11NoShareTranPiS_ii_param_1,
	.param .u32 _Z11NoShareTranPiS_ii_param_2,
	.param .u32 _Z11NoShareTranPiS_ii_param_3
)
{
	.reg .b32 	%r<12>;
	.reg .b64 	%rd<9>;

	ld.param.u64 	%rd1, [_Z11NoShareTranPiS_ii_param_0];
	ld.param.u64 	%rd2, [_Z11NoShareTranPiS_ii_param_1];
	ld.param.u32 	%r1, [_Z11NoShareTranPiS_ii_param_2];
	ld.param.u32 	%r2, [_Z11NoShareTranPiS_ii_param_3];
	cvta.to.global.u64 	%rd3, %rd2;
	cvta.to.global.u64 	%rd4, %rd1;
	mov.u32 	%r3, %tid.x;
	mov.u32 	%r4, %ntid.x;
	mov.u32 	%r5, %ctaid.x;
	mad.lo.s32 	%r6, %r4, %r5, %r3;
	div.s32 	%r7, %r6, %r2;
	mul.lo.s32 	%r8, %r7, %r2;
	sub.s32 	%r9, %r6, %r8;
	mul.wide.s32 	%rd5, %r6, 4;
	add.s64 	%rd6, %rd4, %rd5;
	ld.global.u32 	%r10, [%rd6];
	mad.lo.s32 	%r11, %r9, %r1, %r7;
	mul.wide.s32 	%rd7, %r11, 4;
	add.s64 	%rd8, %rd3, %rd7;
	st.global.u32 	[%rd8], %r10;
	ret;

}
	// .globl	_Z10ShareErrorPiS_
.visible .entry _Z10ShareErrorPiS_(
	.param .u64 .ptr .align 1 _Z10ShareErrorPiS__param_0,
	.param .u64 .ptr .align 1 _Z10ShareErrorPiS__param_1
)
{
	.reg .b32 	%r<26>;
	.reg .b64 	%rd<9>;
	// demoted variable
	.shared .align 4 .b8 _ZZ10ShareErrorPiS_E8cacheMas[4096];
	ld.param.u64 	%rd1, [_Z10ShareErrorPiS__param_0];
	ld.param.u64 	%rd2, [_Z10ShareErrorPiS__param_1];
	cvta.to.global.u64 	%rd3, %rd2;
	cvta.to.global.u64 	%rd4, %rd1;
	mov.u32 	%r1, %tid.x;
	mov.u32 	%r2, %ctaid.x;
	mov.u32 	%r3, %ntid.x;
	mad.lo.s32 	%r4, %r2, %r3, %r1;
	mov.u32 	%r5, %tid.y;
	mov.u32 	%r6, %ctaid.y;
	mov.u32 	%r7, %ntid.y;
	mad.lo.s32 	%r8, %r6, %r7, %r5;
	mov.u32 	%r9, %nctaid.x;
	mul.lo.s32 	%r10, %r3, %r9;
	mad.lo.s32 	%r11, %r8, %r10, %r4;
	mul.wide.s32 	%rd5, %r11, 4;
	add.s64 	%rd6, %rd4, %rd5;
	ld.global.u32 	%r12, [%rd6];
	shl.b32 	%r13, %r5, 7;
	mov.u32 	%r14, _ZZ10ShareErrorPiS_E8cacheMas;
	add.s32 	%r15, %r14, %r13;
	shl.b32 	%r16, %r1, 2;
	add.s32 	%r17, %r15, %r16;
	st.shared.u32 	[%r17], %r12;
	bar.sync 	0;
	mad.lo.s32 	%r18, %r6, %r3, %r1;
	mad.lo.s32 	%r19, %r2, %r7, %r5;
	shl.b32 	%r20, %r1, 7;
	add.s32 	%r21, %r14, %r20;
	shl.b32 	%r22, %r5, 2;
	add.s32 	%r23, %r21, %r22;
	ld.shared.u32 	%r24, [%r23];
	mad.lo.s32 	%r25, %r19, %r10, %r18;
	mul.wide.s32 	%rd7, %r25, 4;
	add.s64 	%rd8, %rd3, %rd7;
	st.global.u32 	[%rd8], %r24;
	ret;

}
	// .globl	_Z8ShareFixPiS_
.visible .entry _Z8ShareFixPiS_(
	.param .u64 .ptr .align 1 _Z8ShareFixPiS__param_0,
	.param .u64 .ptr .align 1 _Z8ShareFixPiS__param_1
)
{
	.reg .b32 	%r<24>;
	.reg .b64 	%rd<9>;
	// demoted variable
	.shared .align 4 .b8 _ZZ8ShareFixPiS_E8cacheMas[4224];
	ld.param.u64 	%rd1, [_Z8ShareFixPiS__param_0];
	ld.param.u64 	%rd2, [_Z8ShareFixPiS__param_1];
	cvta.to.global.u64 	%rd3, %rd2;
	cvta.to.global.u64 	%rd4, %rd1;
	mov.u32 	%r1, %tid.x;
	mov.u32 	%r2, %ctaid.x;
	mov.u32 	%r3, %ntid.x;
	mad.lo.s32 	%r4, %r2, %r3, %r1;
	mov.u32 	%r5, %tid.y;
	mov.u32 	%r6, %ctaid.y;
	mov.u32 	%r7, %ntid.y;
	mad.lo.s32 	%r8, %r6, %r7, %r5;
	mov.u32 	%r9, %nctaid.x;
	mul.lo.s32 	%r10, %r3, %r9;
	mad.lo.s32 	%r11, %r8, %r10, %r4;
	mul.wide.s32 	%rd5, %r11, 4;
	add.s64 	%rd6, %rd4, %rd5;
	ld.global.u32 	%r12, [%rd6];
	mov.u32 	%r13, _ZZ8ShareFixPiS_E8cacheMas;
	mad.lo.s32 	%r14, %r5, 132, %r13;
	shl.b32 	%r15, %r1, 2;
	add.s32 	%r16, %r14, %r15;
	st.shared.u32 	[%r16], %r12;
	bar.sync 	0;
	mad.lo.s32 	%r17, %r6, %r3, %r1;
	mad.lo.s32 	%r18, %r2, %r7, %r5;
	mad.lo.s32 	%r19, %r1, 132, %r13;
	shl.b32 	%r20, %r5, 2;
	add.s32 	%r21, %r19, %r20;
	ld.shared.u32 	%r22, [%r21];
	mad.lo.s32 	%r23, %r18, %r10, %r17;
	mul.wide.s32 	%rd7, %r23, 4;
	add.s64 	%rd8, %rd3, %rd7;
	st.global.u32 	[%rd8], %r22;
	ret;

}


// ===== COMPILED SASS (sm_100) =====

	.target	sm_100

	.elftype	@"ET_EXEC"


//--------------------- .note.nv.tkinfo           --------------------------
	.section	.note.nv.tkinfo,"",@"SHT_NOTE"
	.sectionflags	@"SHF_NOTE_NV_TKINFO"
	.tkinfo
        /*0018*/ 	.word	0x00000002
        /*0030*/ 	.string	""
        /*0030*/ 	.string	"ptxas"
        /*0030*/ 	.string	"Cuda compilation tools, release 13.0, V13.0.88"
        /*0030*/ 	.string	"Build cuda_13.0.r13.0/compiler.36424714_0"
        /*0030*/ 	.string	"-arch sm_100 -m 64 "



//--------------------- .note.nv.cuinfo           --------------------------
	.section	.note.nv.cuinfo,"",@"SHT_NOTE"
	.sectionflags	@"SHF_NOTE_NV_CUINFO"
        /*0018*/ 	.short	0x0002
        /*001a*/ 	.short	0x0064
        /*001c*/ 	.short	0x0082
	.zero		2


//--------------------- .nv.info                  --------------------------
	.section	.nv.info,"",@"SHT_CUDA_INFO"
	.align	4


	//----- nvinfo : EIATTR_REGCOUNT
	.align		4
        /*0000*/ 	.byte	0x04, 0x2f
        /*0002*/ 	.short	(.L_1 - .L_0)
	.align		4
.L_0:
        /*0004*/ 	.word	index@(_Z7InitMasPi)
        /*0008*/ 	.word	0x00000008


	//----- nvinfo : EIATTR_FRAME_SIZE
	.align		4
.L_1:
        /*000c*/ 	.byte	0x04, 0x11
        /*000e*/ 	.short	(.L_3 - .L_2)
	.align		4
.L_2:
        /*0010*/ 	.word	index@(_Z7InitMasPi)
        /*0014*/ 	.word	0x00000000


	//----- nvinfo : EIATTR_REGCOUNT
	.align		4
.L_3:
        /*0018*/ 	.byte	0x04, 0x2f
        /*001a*/ 	.short	(.L_5 - .L_4)
	.align		4
.L_4:
        /*001c*/ 	.word	index@(_Z11NoShareTranPiS_ii)
        /*0020*/ 	.word	0x00000010


	//----- nvinfo : EIATTR_FRAME_SIZE
	.align		4
.L_5:
        /*0024*/ 	.byte	0x04, 0x11
        /*0026*/ 	.short	(.L_7 - .L_6)
	.align		4
.L_6:
        /*0028*/ 	.word	index@(_Z11NoShareTranPiS_ii)
        /*002c*/ 	.word	0x00000000


	//----- nvinfo : EIATTR_REGCOUNT
	.align		4
.L_7:
        /*0030*/ 	.byte	0x04, 0x2f
        /*0032*/ 	.short	(.L_9 - .L_8)
	.align		4
.L_8:
        /*0034*/ 	.word	index@(_Z10ShareErrorPiS_)
        /*0038*/ 	.word	0x0000000f


	//----- nvinfo : EIATTR_FRAME_SIZE
	.align		4
.L_9:
        /*003c*/ 	.byte	0x04, 0x11
        /*003e*/ 	.short	(.L_11 - .L_10)
	.align		4
.L_10:
        /*0040*/ 	.word	index@(_Z10ShareErrorPiS_)
        /*0044*/ 	.word	0x00000000


	//----- nvinfo : EIATTR_REGCOUNT
	.align		4
.L_11:
        /*0048*/ 	.byte	0x04, 0x2f
        /*004a*/ 	.short	(.L_13 - .L_12)
	.align		4
.L_12:
        /*004c*/ 	.word	index@(_Z8ShareFixPiS_)
        /*0050*/ 	.word	0x00000010


	//----- nvinfo : EIATTR_FRAME_SIZE
	.align		4
.L_13:
        /*0054*/ 	.byte	0x04, 0x11
        /*0056*/ 	.short	(.L_15 - .L_14)
	.align		4
.L_14:
        /*0058*/ 	.word	index@(_Z8ShareFixPiS_)
        /*005c*/ 	.word	0x00000000


	//----- nvinfo : EIATTR_MIN_STACK_SIZE
	.align		4
.L_15:
        /*0060*/ 	.byte	0x04, 0x12
        /*0062*/ 	.short	(.L_17 - .L_16)
	.align		4
.L_16:
        /*0064*/ 	.word	index@(_Z8ShareFixPiS_)
        /*0068*/ 	.word	0x00000000


	//----- nvinfo : EIATTR_MIN_STACK_SIZE
	.align		4
.L_17:
        /*006c*/ 	.byte	0x04, 0x12
        /*006e*/ 	.short	(.L_19 - .L_18)
	.align		4
.L_18:
        /*0070*/ 	.word	index@(_Z10ShareErrorPiS_)
        /*0074*/ 	.word	0x00000000


	//----- nvinfo : EIATTR_MIN_STACK_SIZE
	.align		4
.L_19:
        /*0078*/ 	.byte	0x04, 0x12
        /*007a*/ 	.short	(.L_21 - .L_20)
	.align		4
.L_20:
        /*007c*/ 	.word	index@(_Z11NoShareTranPiS_ii)
        /*0080*/ 	.word	0x00000000


	//----- nvinfo : EIATTR_MIN_STACK_SIZE
	.align		4
.L_21:
        /*0084*/ 	.byte	0x04, 0x12
        /*0086*/ 	.short	(.L_23 - .L_22)
	.align		4
.L_22:
        /*0088*/ 	.word	index@(_Z7InitMasPi)
        /*008c*/ 	.word	0x00000000
.L_23:


//--------------------- .nv.compat                --------------------------
	.section	.nv.compat,"",@"SHT_CUDA_COMPAT_INFO"
	.align	4
        /*0000*/ 	.byte	0x02, 0x09, 0x00, 0x00, 0x02, 0x02, 0x01, 0x00, 0x02, 0x05, 0x05, 0x00, 0x03, 0x07, 0x01, 0x01
        /*0010*/ 	.byte	0x02, 0x03, 0x00, 0x00, 0x02, 0x06, 0x01, 0x00, 0x04, 0x0b, 0x08, 0x00, 0x09, 0x00, 0x00, 0x00
        /*0020*/ 	.byte	0x00, 0x00, 0x00, 0x00


//--------------------- .nv.info._Z8ShareFixPiS_  --------------------------
	.section	.nv.info._Z8ShareFixPiS_,"",@"SHT_CUDA_INFO"
	.sectionflags	@""
	.align	4


	//----- nvinfo : EIATTR_CUDA_API_VERSION
	.align		4
        /*0000*/ 	.byte	0x04, 0x37
        /*0002*/ 	.short	(.L_25 - .L_24)
.L_24:
        /*0004*/ 	.word	0x00000082


	//----- nvinfo : EIATTR_KPARAM_INFO
	.align		4
.L_25:
        /*0008*/ 	.byte	0x04, 0x17
        /*000a*/ 	.short	(.L_27 - .L_26)
.L_26:
        /*000c*/ 	.word	0x00000000
        /*0010*/ 	.short	0x0001
        /*0012*/ 	.short	0x0008
        /*0014*/ 	.byte	0x00, 0xf5, 0x21, 0x00


	//----- nvinfo : EIATTR_KPARAM_INFO
	.align		4
.L_27:
        /*0018*/ 	.byte	0x04, 0x17
        /*001a*/ 	.short	(.L_29 - .L_28)
.L_28:
        /*001c*/ 	.word	0x00000000
        /*0020*/ 	.short	0x0000
        /*0022*/ 	.short	0x0000
        /*0024*/ 	.byte	0x00, 0xf5, 0x21, 0x00


	//----- nvinfo : EIATTR_SPARSE_MMA_MASK
	.align		4
.L_29:
        /*0028*/ 	.byte	0x03, 0x50
        /*002a*/ 	.short	0x0000


	//----- nvinfo : EIATTR_MAXREG_COUNT
	.align		4
        /*002c*/ 	.byte	0x03, 0x1b
        /*002e*/ 	.short	0x00ff


	//----- nvinfo : EIATTR_NUM_BARRIERS
	.align		4
        /*0030*/ 	.byte	0x02, 0x4c
        /*0032*/ 	.byte	0x01
	.zero		1


	//----- nvinfo : EIATTR_MERCURY_ISA_VERSION
	.align		4
        /*0034*/ 	.byte	0x03, 0x5f
        /*0036*/ 	.short	0x0101


	//----- nvinfo : EIATTR_VRC_CTA_INIT_COUNT
	.align		4
        /*0038*/ 	.byte	0x02, 0x4a
	.zero		1
	.zero		1


	//----- nvinfo : EIATTR_EXIT_INSTR_OFFSETS
	.align		4
        /*003c*/ 	.byte	0x04, 0x1c
        /*003e*/ 	.short	(.L_31 - .L_30)


	//   ....[0]....
.L_30:
        /*0040*/ 	.word	0x00000200


	//----- nvinfo : EIATTR_CBANK_PARAM_SIZE
	.align		4
.L_31:
        /*0044*/ 	.byte	0x03, 0x19
        /*0046*/ 	.short	0x0010


	//----- nvinfo : EIATTR_PARAM_CBANK
	.align		4
        /*0048*/ 	.byte	0x04, 0x0a
        /*004a*/ 	.short	(.L_33 - .L_32)
	.align		4
.L_32:
        /*004c*/ 	.word	index@(.nv.constant0._Z8ShareFixPiS_)
        /*0050*/ 	.short	0x0380
        /*0052*/ 	.short	0x0010


	//----- nvinfo : EIATTR_SW_WAR
	.align		4
.L_33:
        /*0054*/ 	.byte	0x04, 0x36
        /*0056*/ 	.short	(.L_35 - .L_34)
.L_34:
        /*0058*/ 	.word	0x00000008
.L_35:


//--------------------- .nv.info._Z10ShareErrorPiS_ --------------------------
	.section	.nv.info._Z10ShareErrorPiS_,"",@"SHT_CUDA_INFO"
	.sectionflags	@""
	.align	4


	//----- nvinfo : EIATTR_CUDA_API_VERSION
	.align		4
        /*0000*/ 	.byte	0x04, 0x37
        /*0002*/ 	.short	(.L_37 - .L_36)
.L_36:
        /*0004*/ 	.word	0x00000082


	//----- nvinfo : EIATTR_KPARAM_INFO
	.align		4
.L_37:
        /*0008*/ 	.byte	0x04, 0x17
        /*000a*/ 	.short	(.L_39 - .L_38)
.L_38:
        /*000c*/ 	.word	0x00000000
        /*0010*/ 	.short	0x0001
        /*0012*/ 	.short	0x0008
        /*0014*/ 	.byte	0x00, 0xf5, 0x21, 0x00


	//----- nvinfo : EIATTR_KPARAM_INFO
	.align		4
.L_39:
        /*0018*/ 	.byte	0x04, 0x17
        /*001a*/ 	.short	(.L_41 - .L_40)
.L_40:
        /*001c*/ 	.word	0x00000000
        /*0020*/ 	.short	0x0000
        /*0022*/ 	.short	0x0000
        /*0024*/ 	.byte	0x00, 0xf5, 0x21, 0x00


	//----- nvinfo : EIATTR_SPARSE_MMA_MASK
	.align		4
.L_41:
        /*0028*/ 	.byte	0x03, 0x50
        /*002a*/ 	.short	0x0000


	//----- nvinfo : EIATTR_MAXREG_COUNT
	.align		4
        /*002c*/ 	.byte	0x03, 0x1b
        /*002e*/ 	.short	0x00ff


	//----- nvinfo : EIATTR_NUM_BARRIERS
	.align		4
        /*0030*/ 	.byte	0x02, 0x4c
        /*0032*/ 	.byte	0x01
	.zero		1


	//----- nvinfo : EIATTR_MERCURY_ISA_VERSION
	.align		4
        /*0034*/ 	.byte	0x03, 0x5f
        /*0036*/ 	.short	0x0101


	//----- nvinfo : EIATTR_VRC_CTA_INIT_COUNT
	.align		4
        /*0038*/ 	.byte	0x02, 0x4a
	.zero		1
	.zero		1


	//----- nvinfo : EIATTR_EXIT_INSTR_OFFSETS
	.align		4
        /*003c*/ 	.byte	0x04, 0x1c
        /*003e*/ 	.short	(.L_43 - .L_42)


	//   ....[0]....
.L_42:
        /*0040*/ 	.word	0x00000200


	//----- nvinfo : EIATTR_CBANK_PARAM_SIZE
	.align		4
.L_43:
        /*0044*/ 	.byte	0x03, 0x19
        /*0046*/ 	.short	0x0010


	//----- nvinfo : EIATTR_PARAM_CBANK
	.align		4
        /*0048*/ 	.byte	0x04, 0x0a
        /*004a*/ 	.short	(.L_45 - .L_44)
	.align		4
.L_44:
        /*004c*/ 	.word	index@(.nv.constant0._Z10ShareErrorPiS_)
        /*0050*/ 	.short	0x0380
        /*0052*/ 	.short	0x0010


	//----- nvinfo : EIATTR_SW_WAR
	.align		4
.L_45:
        /*0054*/ 	.byte	0x04, 0x36
        /*0056*/ 	.short	(.L_47 - .L_46)
.L_46:
        /*0058*/ 	.word	0x00000008
.L_47:


//--------------------- .nv.info._Z11NoShareTranPiS_ii --------------------------
	.section	.nv.info._Z11NoShareTranPiS_ii,"",@"SHT_CUDA_INFO"
	.sectionflags	@""
	.align	4


	//----- nvinfo : EIATTR_CUDA_API_VERSION
	.align		4
        /*0000*/ 	.byte	0x04, 0x37
        /*0002*/ 	.short	(.L_49 - .L_48)
.L_48:
        /*0004*/ 	.word	0x00000082


	//----- nvinfo : EIATTR_KPARAM_INFO
	.align		4
.L_49:
        /*0008*/ 	.byte	0x04, 0x17
        /*000a*/ 	.short	(.L_51 - .L_50)
.L_50:
        /*000c*/ 	.word	0x00000000
        /*0010*/ 	.short	0x0003
        /*0012*/ 	.short	0x0014
        /*0014*/ 	.byte	0x00, 0xf0, 0x11, 0x00


	//----- nvinfo : EIATTR_KPARAM_INFO
	.align		4
.L_51:
        /*0018*/ 	.byte	0x04, 0x17
        /*001a*/ 	.short	(.L_53 - .L_52)
.L_52:
        /*001c*/ 	.word	0x00000000
        /*0020*/ 	.short	0x0002
        /*0022*/ 	.short	0x0010
        /*0024*/ 	.byte	0x00, 0xf0, 0x11, 0x00


	//----- nvinfo : EIATTR_KPARAM_INFO
	.align		4
.L_53:
        /*0028*/ 	.byte	0x04, 0x17
        /*002a*/ 	.short	(.L_55 - .L_54)
.L_54:
        /*002c*/ 	.word	0x00000000
        /*0030*/ 	.short	0x0001
        /*0032*/ 	.short	0x0008
        /*0034*/ 	.byte	0x00, 0xf5, 0x21, 0x00


	//----- nvinfo : EIATTR_KPARAM_INFO
	.align		4
.L_55:
        /*0038*/ 	.byte	0x04, 0x17
        /*003a*/ 	.short	(.L_57 - .L_56)
.L_56:
        /*003c*/ 	.word	0x00000000
        /*0040*/ 	.short	0x0000
        /*0042*/ 	.short	0x0000
        /*0044*/ 	.byte	0x00, 0xf5, 0x21, 0x00


	//----- nvinfo : EIATTR_SPARSE_MMA_MASK
	.align		4
.L_57:
        /*0048*/ 	.byte	0x03, 0x50
        /*004a*/ 	.short	0x0000


	//----- nvinfo : EIATTR_MAXREG_COUNT
	.align		4
        /*004c*/ 	.byte	0x03, 0x1b
        /*004e*/ 	.short	0x00ff


	//----- nvinfo : EIATTR_MERCURY_ISA_VERSION
	.align		4
        /*0050*/ 	.byte	0x03, 0x5f
        /*0052*/ 	.short	0x0101


	//----- nvinfo : EIATTR_VRC_CTA_INIT_COUNT
	.align		4
        /*0054*/ 	.byte	0x02, 0x4a
	.zero		1
	.zero		1


	//----- nvinfo : EIATTR_EXIT_INSTR_OFFSETS
	.align		4
        /*0058*/ 	.byte	0x04, 0x1c
        /*005a*/ 	.short	(.L_59 - .L_58)


	//   ....[0]....
.L_58:
        /*005c*/ 	.word	0x00000280


	//----- nvinfo : EIATTR_CBANK_PARAM_SIZE
	.align		4
.L_59:
        /*0060*/ 	.byte	0x03, 0x19
        /*0062*/ 	.short	0x0018


	//----- nvinfo : EIATTR_PARAM_CBANK
	.align		4
        /*0064*/ 	.byte	0x04, 0x0a
        /*0066*/ 	.short	(.L_61 - .L_60)
	.align		4
.L_60:
        /*0068*/ 	.word	index@(.nv.constant0._Z11NoShareTranPiS_ii)
        /*006c*/ 	.short	0x0380
        /*006e*/ 	.short	0x0018


	//----- nvinfo : EIATTR_SW_WAR
	.align		4
.L_61:
        /*0070*/ 	.byte	0x04, 0x36
        /*0072*/ 	.short	(.L_63 - .L_62)
.L_62:
        /*0074*/ 	.word	0x00000008
.L_63:


//--------------------- .nv.info._Z7InitMasPi     --------------------------
	.section	.nv.info._Z7InitMasPi,"",@"SHT_CUDA_INFO"
	.sectionflags	@""
	.align	4


	//----- nvinfo : EIATTR_CUDA_API_VERSION
	.align		4
        /*0000*/ 	.byte	0x04, 0x37
        /*0002*/ 	.short	(.L_65 - .L_64)
.L_64:
        /*0004*/ 	.word	0x00000082


	//----- nvinfo : EIATTR_KPARAM_INFO
	.align		4
.L_65:
        /*0008*/ 	.byte	0x04, 0x17
        /*000a*/ 	.short	(.L_67 - .L_66)
.L_66:
        /*000c*/ 	.word	0x00000000
        /*0010*/ 	.short	0x0000
        /*0012*/ 	.short	0x0000
        /*0014*/ 	.byte	0x00, 0xf5, 0x21, 0x00


	//----- nvinfo : EIATTR_SPARSE_MMA_MASK
	.align		4
.L_67:
        /*0018*/ 	.byte	0x03, 0x50
        /*001a*/ 	.short	0x0000


	//----- nvinfo : EIATTR_MAXREG_COUNT
	.align		4
        /*001c*/ 	.byte	0x03, 0x1b
        /*001e*/ 	.short	0x00ff


	//----- nvinfo : EIATTR_MERCURY_ISA_VERSION
	.align		4
        /*0020*/ 	.byte	0x03, 0x5f
        /*0022*/ 	.short	0x0101


	//----- nvinfo : EIATTR_VRC_CTA_INIT_COUNT
	.align		4
        /*0024*/ 	.byte	0x02, 0x4a
	.zero		1
	.zero		1


	//----- nvinfo : EIATTR_EXIT_INSTR_OFFSETS
	.align		4
        /*0028*/ 	.byte	0x04, 0x1c
        /*002a*/ 	.short	(.L_69 - .L_68)


	//   ....[0]....
.L_68:
        /*002c*/ 	.word	0x00000090


	//----- nvinfo : EIATTR_CBANK_PARAM_SIZE
	.align		4
.L_69:
        /*0030*/ 	.byte	0x03, 0x19
        /*0032*/ 	.short	0x0008


	//----- nvinfo : EIATTR_PARAM_CBANK
	.align		4
        /*0034*/ 	.byte	0x04, 0x0a
        /*0036*/ 	.short	(.L_71 - .L_70)
	.align		4
.L_70:
        /*0038*/ 	.word	index@(.nv.constant0._Z7InitMasPi)
        /*003c*/ 	.short	0x0380
        /*003e*/ 	.short	0x0008


	//----- nvinfo : EIATTR_SW_WAR
	.align		4
.L_71:
        /*0040*/ 	.byte	0x04, 0x36
        /*0042*/ 	.short	(.L_73 - .L_72)
.L_72:
        /*0044*/ 	.word	0x00000008
.L_73:


//--------------------- .nv.callgraph             --------------------------
	.section	.nv.callgraph,"",@"SHT_CUDA_CALLGRAPH"
	.align	4
	.sectionentsize	8
	.align		4
        /*0000*/ 	.word	0x00000000
	.align		4
        /*0004*/ 	.word	0xffffffff
	.align		4
        /*0008*/ 	.word	0x00000000
	.align		4
        /*000c*/ 	.word	0xfffffffe
	.align		4
        /*0010*/ 	.word	0x00000000
	.align		4
        /*0014*/ 	.word	0xfffffffd
	.align		4
        /*0018*/ 	.word	0x00000000
	.align		4
        /*001c*/ 	.word	0xfffffffc


//--------------------- .text._Z8ShareFixPiS_     --------------------------
	.section	.text._Z8ShareFixPiS_,"ax",@progbits
	.align	128
        .global         _Z8ShareFixPiS_
        .type           _Z8ShareFixPiS_,@function
        .size           _Z8ShareFixPiS_,(.L_x_4 - _Z8ShareFixPiS_)
        .other          _Z8ShareFixPiS_,@"STO_CUDA_ENTRY STV_DEFAULT"
_Z8ShareFixPiS_:
.text._Z8ShareFixPiS_:
[----:B------:R-:W-:Y:S01]  /*0000*/  LDC R1, c[0x0][0x37c] ;  /* 0x0000df00ff017b82 */ /* 0x000fe20000000800 */
[----:B------:R-:W0:Y:S07]  /*0010*/  S2R R10, SR_TID.X ;  /* 0x00000000000a7919 */ /* 0x000e2e0000002100 */
[----:B------:R-:W0:Y:S01]  /*0020*/  LDC R11, c[0x0][0x360] ;  /* 0x0000d800ff0b7b82 */ /* 0x000e220000000800 */
[----:B------:R-:W1:Y:S01]  /*0030*/  LDCU.64 UR4, c[0x0][0x358] ;  /* 0x00006b00ff0477ac */ /* 0x000e620008000a00 */
[----:B------:R-:W2:Y:S06]  /*0040*/  S2R R12, SR_TID.Y ;  /* 0x00000000000c7919 */ /* 0x000eac0000002200 */
[----:B------:R-:W0:Y:S08]  /*0050*/  S2UR UR6, SR_CTAID.X ;  /* 0x00000000000679c3 */ /* 0x000e300000002500 */
[----:B------:R-:W2:Y:S08]  /*0060*/  S2UR UR7, SR_CTAID.Y ;  /* 0x00000000000779c3 */ /* 0x000eb00000002600 */
[----:B------:R-:W2:Y:S01]  /*0070*/  LDC R13, c[0x0][0x364] ;  /* 0x0000d900ff0d7b82 */ /* 0x000ea20000000800 */
[----:B------:R-:W3:Y:S07]  /*0080*/  LDCU UR8, c[0x0][0x370] ;  /* 0x00006e00ff0877ac */ /* 0x000eee0008000800 */
[----:B------:R-:W4:Y:S01]  /*0090*/  LDC.64 R2, c[0x0][0x380] ;  /* 0x0000e000ff027b82 */ /* 0x000f220000000a00 */
[----:B0-----:R-:W-:-:S02]  /*00a0*/  IMAD R0, R11, UR6, R10 ;  /* 0x000000060b007c24 */ /* 0x001fc4000f8e020a */
[----:B---3--:R-:W-:Y:S02]  /*00b0*/  IMAD R4, R11, UR8, RZ ;  /* 0x000000080b047c24 */ /* 0x008fe4000f8e02ff */
[----:B--2---:R-:W-:-:S04]  /*00c0*/  IMAD R5, R13, UR7, R12 ;  /* 0x000000070d057c24 */ /* 0x004fc8000f8e020c */
[----:B------:R-:W-:-:S04]  /*00d0*/  IMAD R5, R5, R4, R0 ;  /* 0x0000000405057224 */ /* 0x000fc800078e0200 */
[----:B----4-:R-:W-:-:S05]  /*00e0*/  IMAD.WIDE R2, R5, 0x4, R2 ;  /* 0x0000000405027825 */ /* 0x010fca00078e0202 */
[----:B-1----:R0:W2:Y:S01]  /*00f0*/  LDG.E R0, desc[UR4][R2.64] ;  /* 0x0000000402007981 */ /* 0x0020a2000c1e1900 */
[----:B------:R-:W-:Y:S01]  /*0100*/  MOV R5, 0x400 ;  /* 0x0000040000057802 */ /* 0x000fe20000000f00 */
[----:B------:R-:W1:Y:S01]  /*0110*/  S2R R6, SR_CgaCtaId ;  /* 0x0000000000067919 */ /* 0x000e620000008800 */
[----:B0-----:R-:W0:Y:S02]  /*0120*/  LDC.64 R2, c[0x0][0x388] ;  /* 0x0000e200ff027b82 */ /* 0x001e240000000a00 */
[----:B-1----:R-:W-:-:S05]  /*0130*/  LEA R5, R6, R5, 0x18 ;  /* 0x0000000506057211 */ /* 0x002fca00078ec0ff */
[--C-:B------:R-:W-:Y:S02]  /*0140*/  IMAD R6, R12, 0x84, R5.reuse ;  /* 0x000000840c067824 */ /* 0x100fe400078e0205 */
[----:B------:R-:W-:-:S03]  /*0150*/  IMAD R7, R10, 0x84, R5 ;  /* 0x000000840a077824 */ /* 0x000fc600078e0205 */
[----:B------:R-:W-:Y:S01]  /*0160*/  LEA R5, R10, R6, 0x2 ;  /* 0x000000060a057211 */ /* 0x000fe200078e10ff */
[----:B------:R-:W-:Y:S01]  /*0170*/  IMAD R6, R13, UR6, R12 ;  /* 0x000000060d067c24 */ /* 0x000fe2000f8e020c */
[----:B------:R-:W-:Y:S01]  /*0180*/  LEA R8, R12, R7, 0x2 ;  /* 0x000000070c087211 */ /* 0x000fe200078e10ff */
[----:B------:R-:W-:-:S04]  /*0190*/  IMAD R7, R11, UR7, R10 ;  /* 0x000000070b077c24 */ /* 0x000fc8000f8e020a */
[----:B------:R-:W-:-:S04]  /*01a0*/  IMAD R7, R4, R6, R7 ;  /* 0x0000000604077224 */ /* 0x000fc800078e0207 */
[----:B0-----:R-:W-:Y:S01]  /*01b0*/  IMAD.WIDE R2, R7, 0x4, R2 ;  /* 0x0000000407027825 */ /* 0x001fe200078e0202 */
[----:B--2---:R-:W-:Y:S01]  /*01c0*/  STS [R5], R0 ;  /* 0x0000000005007388 */ /* 0x004fe20000000800 */
[----:B------:R-:W-:Y:S06]  /*01d0*/  BAR.SYNC.DEFER_BLOCKING 0x0 ;  /* 0x0000000000007b1d */ /* 0x000fec0000010000 */
[----:B------:R-:W0:Y:S04]  /*01e0*/  LDS R9, [R8] ;  /* 0x0000000008097984 */ /* 0x000e280000000800 */
[----:B0-----:R-:W-:Y:S01]  /*01f0*/  STG.E desc[UR4][R2.64], R9 ;  /* 0x0000000902007986 */ /* 0x001fe2000c101904 */
[----:B------:R-:W-:Y:S05]  /*0200*/  EXIT ;  /* 0x000000000000794d */ /* 0x000fea0003800000 */
.L_x_0:
[----:B------:R-:W-:-:S00]  /*0210*/  BRA `(.L_x_0) ;  /* 0xfffffffc00fc7947 */ /* 0x000fc0000383ffff */
[----:B------:R-:W-:-:S00]  /*0220*/  NOP ;  /* 0x0000000000007918 */ /* 0x000fc00000000000 */
        /* <DEDUP_REMOVED lines=13> */
.L_x_4:


//--------------------- .text._Z10ShareErrorPiS_  --------------------------
	.section	.text._Z10ShareErrorPiS_,"ax",@progbits
	.align	128
        .global         _Z10ShareErrorPiS_
        .type           _Z10ShareErrorPiS_,@function
        .size           _Z10ShareErrorPiS_,(.L_x_5 - _Z10ShareErrorPiS_)
        .other          _Z10ShareErrorPiS_,@"STO_CUDA_ENTRY STV_DEFAULT"
_Z10ShareErrorPiS_:
.text._Z10ShareErrorPiS_:
        /* <DEDUP_REMOVED lines=16> */
[----:B------:R-:W1:Y:S01]  /*0100*/  S2UR UR5, SR_CgaCtaId ;  /* 0x00000000000579c3 */ /* 0x000e620000008800 */
[----:B------:R-:W-:Y:S01]  /*0110*/  UMOV UR4, 0x400 ;  /* 0x0000040000047882 */ /* 0x000fe20000000000 */
[----:B------:R-:W-:-:S06]  /*0120*/  IMAD R7, R7, UR9, R10 ;  /* 0x0000000907077c24 */ /* 0x000fcc000f8e020a */
[----:B0-----:R-:W0:Y:S01]  /*0130*/  LDC.64 R2, c[0x0][0x388] ;  /* 0x0000e200ff027b82 */ /* 0x001e220000000a00 */
[----:B-1----:R-:W-:-:S06]  /*0140*/  ULEA UR4, UR5, UR4, 0x18 ;  /* 0x0000000405047291 */ /* 0x002fcc000f8ec0ff */
[C---:B------:R-:W-:Y:S02]  /*0150*/  LEA R5, R11.reuse, UR4, 0x7 ;  /* 0x000000040b057c11 */ /* 0x040fe4000f8e38ff */
[C---:B------:R-:W-:Y:S02]  /*0160*/  LEA R6, R10.reuse, UR4, 0x7 ;  /* 0x000000040a067c11 */ /* 0x040fe4000f8e38ff */
[----:B------:R-:W-:Y:S02]  /*0170*/  LEA R5, R10, R5, 0x2 ;  /* 0x000000050a057211 */ /* 0x000fe400078e10ff */
        /* <DEDUP_REMOVED lines=9> */
.L_x_1:
        /* <DEDUP_REMOVED lines=15> */
.L_x_5:


//--------------------- .text._Z11NoShareTranPiS_ii --------------------------
	.section	.text._Z11NoShareTranPiS_ii,"ax",@progbits
	.align	128
        .global         _Z11NoShareTranPiS_ii
        .type           _Z11NoShareTranPiS_ii,@function
        .size           _Z11NoShareTranPiS_ii,(.L_x_6 - _Z11NoShareTranPiS_ii)
        .other          _Z11NoShareTranPiS_ii,@"STO_CUDA_ENTRY STV_DEFAULT"
_Z11NoShareTranPiS_ii:
.text._Z11NoShareTranPiS_ii:
[----:B------:R-:W-:Y:S01]  /*0000*/  LDC R1, c[0x0][0x37c] ;  /* 0x0000df00ff017b82 */ /* 0x000fe20000000800 */
[----:B------:R-:W0:Y:S07]  /*0010*/  S2R R7, SR_TID.X ;  /* 0x0000000000077919 */ /* 0x000e2e0000002100 */
[----:B------:R-:W1:Y:S01]  /*0020*/  LDC.64 R2, c[0x0][0x380] ;  /* 0x0000e000ff027b82 */ /* 0x000e620000000a00 */
[----:B------:R-:W0:Y:S01]  /*0030*/  LDCU UR6, c[0x0][0x360] ;  /* 0x00006c00ff0677ac */ /* 0x000e220008000800 */
[----:B------:R-:W0:Y:S01]  /*0040*/  S2R R0, SR_CTAID.X ;  /* 0x0000000000007919 */ /* 0x000e220000002500 */
[----:B------:R-:W2:Y:S05]  /*0050*/  LDCU.64 UR4, c[0x0][0x358] ;  /* 0x00006b00ff0477ac */ /* 0x000eaa0008000a00 */
[----:B------:R-:W3:Y:S01]  /*0060*/  LDC R6, c[0x0][0x394] ;  /* 0x0000e500ff067b82 */ /* 0x000ee20000000800 */
[----:B0-----:R-:W-:Y:S01]  /*0070*/  IMAD R7, R0, UR6, R7 ;  /* 0x0000000600077c24 */ /* 0x001fe2000f8e0207 */
[----:B---3--:R-:W-:Y:S01]  /*0080*/  IABS R11, R6 ;  /* 0x00000006000b7213 */ /* 0x008fe20000000000 */
[----:B------:R-:W0:Y:S02]  /*0090*/  LDCU UR6, c[0x0][0x390] ;  /* 0x00007200ff0677ac */ /* 0x000e240008000800 */
[----:B-1----:R-:W-:-:S05]  /*00a0*/  IMAD.WIDE R2, R7, 0x4, R2 ;  /* 0x0000000407027825 */ /* 0x002fca00078e0202 */
[----:B--2---:R1:W2:Y:S01]  /*00b0*/  LDG.E R9, desc[UR4][R2.64] ;  /* 0x0000000402097981 */ /* 0x0042a2000c1e1900 */
[----:B------:R-:W3:Y:S01]  /*00c0*/  I2F.RP R0, R11 ;  /* 0x0000000b00007306 */ /* 0x000ee20000209400 */
[----:B-1----:R-:W-:-:S07]  /*00d0*/  IABS R2, R7 ;  /* 0x0000000700027213 */ /* 0x002fce0000000000 */
[----:B---3--:R-:W1:Y:S02]  /*00e0*/  MUFU.RCP R0, R0 ;  /* 0x0000000000007308 */ /* 0x008e640000001000 */
[----:B-1----:R-:W-:-:S06]  /*00f0*/  IADD3 R4, PT, PT, R0, 0xffffffe, RZ ;  /* 0x0ffffffe00047810 */ /* 0x002fcc0007ffe0ff */
[----:B------:R1:W3:Y:S02]  /*0100*/  F2I.FTZ.U32.TRUNC.NTZ R5, R4 ;  /* 0x0000000400057305 */ /* 0x0002e4000021f000 */
[----:B-1----:R-:W-:Y:S01]  /*0110*/  IMAD.MOV.U32 R4, RZ, RZ, RZ ;  /* 0x000000ffff047224 */ /* 0x002fe200078e00ff */
[----:B---3--:R-:W-:-:S05]  /*0120*/  IADD3 R8, PT, PT, RZ, -R5, RZ ;  /* 0x80000005ff087210 */ /* 0x008fca0007ffe0ff */
[----:B------:R-:W-:-:S04]  /*0130*/  IMAD R13, R8, R11, RZ ;  /* 0x0000000b080d7224 */ /* 0x000fc800078e02ff */
[----:B------:R-:W-:-:S06]  /*0140*/  IMAD.HI.U32 R5, R5, R13, R4 ;  /* 0x0000000d05057227 */ /* 0x000fcc00078e0004 */
[----:B------:R-:W-:-:S05]  /*0150*/  IMAD.HI.U32 R5, R5, R2, RZ ;  /* 0x0000000205057227 */ /* 0x000fca00078e00ff */
[----:B------:R-:W-:-:S05]  /*0160*/  IADD3 R0, PT, PT, -R5, RZ, RZ ;  /* 0x000000ff05007210 */ /* 0x000fca0007ffe1ff */
[C---:B------:R-:W-:Y:S02]  /*0170*/  IMAD R0, R11.reuse, R0, R2 ;  /* 0x000000000b007224 */ /* 0x040fe400078e0202 */
[----:B------:R-:W1:Y:S03]  /*0180*/  LDC.64 R2, c[0x0][0x388] ;  /* 0x0000e200ff027b82 */ /* 0x000e660000000a00 */
[----:B------:R-:W-:-:S13]  /*0190*/  ISETP.GT.U32.AND P2, PT, R11, R0, PT ;  /* 0x000000000b00720c */ /* 0x000fda0003f44070 */
[----:B------:R-:W-:Y:S01]  /*01a0*/  @!P2 IMAD.IADD R0, R0, 0x1, -R11 ;  /* 0x000000010000a824 */ /* 0x000fe200078e0a0b */
[----:B------:R-:W-:Y:S02]  /*01b0*/  @!P2 IADD3 R5, PT, PT, R5, 0x1, RZ ;  /* 0x000000010505a810 */ /* 0x000fe40007ffe0ff */
[----:B------:R-:W-:Y:S02]  /*01c0*/  ISETP.NE.AND P2, PT, R6, RZ, PT ;  /* 0x000000ff0600720c */ /* 0x000fe40003f45270 */
[----:B------:R-:W-:Y:S02]  /*01d0*/  ISETP.GE.U32.AND P0, PT, R0, R11, PT ;  /* 0x0000000b0000720c */ /* 0x000fe40003f06070 */
[----:B------:R-:W-:-:S04]  /*01e0*/  LOP3.LUT R0, R7, R6, RZ, 0x3c, !PT ;  /* 0x0000000607007212 */ /* 0x000fc800078e3cff */
[----:B------:R-:W-:-:S07]  /*01f0*/  ISETP.GE.AND P1, PT, R0, RZ, PT ;  /* 0x000000ff0000720c */ /* 0x000fce0003f26270 */
[----:B------:R-:W-:-:S06]  /*0200*/  @P0 VIADD R5, R5, 0x1 ;  /* 0x0000000105050836 */ /* 0x000fcc0000000000 */
[----:B------:R-:W-:Y:S02]  /*0210*/  @!P1 IADD3 R5, PT, PT, -R5, RZ, RZ ;  /* 0x000000ff05059210 */ /* 0x000fe40007ffe1ff */
[----:B------:R-:W-:-:S05]  /*0220*/  @!P2 LOP3.LUT R5, RZ, R6, RZ, 0x33, !PT ;  /* 0x00000006ff05a212 */ /* 0x000fca00078e33ff */
[----:B------:R-:W-:-:S04]  /*0230*/  IMAD.MOV R0, RZ, RZ, -R5 ;  /* 0x000000ffff007224 */ /* 0x000fc800078e0a05 */
[----:B------:R-:W-:-:S04]  /*0240*/  IMAD R0, R6, R0, R7 ;  /* 0x0000000006007224 */ /* 0x000fc800078e0207 */
[----:B0-----:R-:W-:-:S04]  /*0250*/  IMAD R5, R0, UR6, R5 ;  /* 0x0000000600057c24 */ /* 0x001fc8000f8e0205 */
[----:B-1----:R-:W-:-:S05]  /*0260*/  IMAD.WIDE R2, R5, 0x4, R2 ;  /* 0x0000000405027825 */ /* 0x002fca00078e0202 */
[----:B--2---:R-:W-:Y:S01]  /*0270*/  STG.E desc[UR4][R2.64], R9 ;  /* 0x0000000902007986 */ /* 0x004fe2000c101904 */
[----:B------:R-:W-:Y:S05]  /*0280*/  EXIT ;  /* 0x000000000000794d */ /* 0x000fea0003800000 */
.L_x_2:
        /* <DEDUP_REMOVED lines=15> */
.L_x_6:


//--------------------- .text._Z7InitMasPi        --------------------------
	.section	.text._Z7InitMasPi,"ax",@progbits
	.align	128
        .global         _Z7InitMasPi
        .type           _Z7InitMasPi,@function
        .size           _Z7InitMasPi,(.L_x_7 - _Z7InitMasPi)
        .other          _Z7InitMasPi,@"STO_CUDA_ENTRY STV_DEFAULT"
_Z7InitMasPi:
.text._Z7InitMasPi:
[----:B------:R-:W-:Y:S01]  /*0000*/  LDC R1, c[0x0][0x37c] ;  /* 0x0000df00ff017b82 */ /* 0x000fe20000000800 */
[----:B------:R-:W0:Y:S07]  /*0010*/  S2R R5, SR_TID.X ;  /* 0x0000000000057919 */ /* 0x000e2e0000002100 */
[----:B------:R-:W1:Y:S01]  /*0020*/  LDC.64 R2, c[0x0][0x380] ;  /* 0x0000e000ff027b82 */ /* 0x000e620000000a00 */
[----:B------:R-:W0:Y:S01]  /*0030*/  LDCU UR6, c[0x0][0x360] ;  /* 0x00006c00ff0677ac */ /* 0x000e220008000800 */
[----:B------:R-:W0:Y:S01]  /*0040*/  S2R R0, SR_CTAID.X ;  /* 0x0000000000007919 */ /* 0x000e220000002500 */
[----:B------:R-:W2:Y:S01]  /*0050*/  LDCU.64 UR4, c[0x0][0x358] ;  /* 0x00006b00ff0477ac */ /* 0x000ea20008000a00 */
[----:B0-----:R-:W-:-:S04]  /*0060*/  IMAD R5, R0, UR6, R5 ;  /* 0x0000000600057c24 */ /* 0x001fc8000f8e0205 */
[----:B-1----:R-:W-:-:S05]  /*0070*/  IMAD.WIDE.U32 R2, R5, 0x4, R2 ;  /* 0x0000000405027825 */ /* 0x002fca00078e0002 */
[----:B--2---:R-:W-:Y:S01]  /*0080*/  STG.E desc[UR4][R2.64], R5 ;  /* 0x0000000502007986 */ /* 0x004fe2000c101904 */
[----:B------:R-:W-:Y:S05]  /*0090*/  EXIT ;  /* 0x000000000000794d */ /* 0x000fea0003800000 */
.L_x_3:
        /* <DEDUP_REMOVED lines=14> */
.L_x_7:


//--------------------- .nv.shared._Z8ShareFixPiS_ --------------------------
	.section	.nv.shared._Z8ShareFixPiS_,"aw",@nobits
	.sectionflags	@""
	.align	4
.nv.shared._Z8ShareFixPiS_:
	.zero		5248


//--------------------- .nv.shared.reserved.0     --------------------------
	.section	.nv.shared.reserved.0,"aw",@nobits
	.weak		__nv_reservedSMEM_offset_0_alias
	.size		__nv_reservedSMEM_offset_0_alias, 0, 64
	.other		__nv_reservedSMEM_offset_0_alias,@"STO_CUDA_RESERVED_SHARED STV_DEFAULT"
__nv_reservedSMEM_offset_0_alias:
	.zero		0
	.zero		64


//--------------------- .nv.shared._Z10ShareErrorPiS_ --------------------------
	.section	.nv.shared._Z10ShareErrorPiS_,"aw",@nobits
	.sectionflags	@""
	.align	4
.nv.shared._Z10ShareErrorPiS_:
	.zero		5120


//--------------------- .nv.constant0._Z8ShareFixPiS_ --------------------------
	.section	.nv.constant0._Z8ShareFixPiS_,"a",@progbits
	.sectionflags	@""
	.align	4
.nv.constant0._Z8ShareFixPiS_:
	.zero		912


//--------------------- .nv.constant0._Z10ShareErrorPiS_ --------------------------
	.section	.nv.constant0._Z10ShareErrorPiS_,"a",@progbits
	.sectionflags	@""
	.align	4
.nv.constant0._Z10ShareErrorPiS_:
	.zero		912


//--------------------- .nv.constant0._Z11NoShareTranPiS_ii --------------------------
	.section	.nv.constant0._Z11NoShareTranPiS_ii,"a",@progbits
	.sectionflags	@""
	.align	4
.nv.constant0._Z11NoShareTranPiS_ii:
	.zero		920


//--------------------- .nv.constant0._Z7InitMasPi --------------------------
	.section	.nv.constant0._Z7InitMasPi,"a",@progbits
	.sectionflags	@""
	.align	4
.nv.constant0._Z7InitMasPi:
	.zero		904


//--------------------- SYMBOLS --------------------------

	.type		.nv.reservedSmem.offset0,@object
	.size		.nv.reservedSmem.offset0,0x4
	.type		.nv.reservedSmem.cap,@object
	.size		.nv.reservedSmem.cap,0x4
